//
// Generated by NVIDIA NVVM Compiler
//
// Compiler Build ID: CL-36424714
// Cuda compilation tools, release 13.0, V13.0.88
// Based on NVVM 20.0.0
//

.version 9.0
.target sm_100
.address_size 64

	// .globl	_Z15batchStridedSumPfS_iii

.visible .entry _Z15batchStridedSumPfS_iii(
	.param .u64 .ptr .align 1 _Z15batchStridedSumPfS_iii_param_0,
	.param .u64 .ptr .align 1 _Z15batchStridedSumPfS_iii_param_1,
	.param .u32 _Z15batchStridedSumPfS_iii_param_2,
	.param .u32 _Z15batchStridedSumPfS_iii_param_3,
	.param .u32 _Z15batchStridedSumPfS_iii_param_4
)
{
	.reg .pred 	%p<13>;
	.reg .b32 	%r<35>;
	.reg .b32 	%f<94>;
	.reg .b64 	%rd<24>;

	ld.param.u64 	%rd9, [_Z15batchStridedSumPfS_iii_param_0];
	ld.param.u64 	%rd10, [_Z15batchStridedSumPfS_iii_param_1];
	ld.param.u32 	%r21, [_Z15batchStridedSumPfS_iii_param_2];
	ld.param.u32 	%r22, [_Z15batchStridedSumPfS_iii_param_3];
	ld.param.u32 	%r23, [_Z15batchStridedSumPfS_iii_param_4];
	cvta.to.global.u64 	%rd1, %rd9;
	cvta.to.global.u64 	%rd2, %rd10;
	setp.lt.s32 	%p1, %r21, 1;
	@%p1 bra 	$L__BB0_17;
	mul.lo.s32 	%r1, %r23, %r22;
	setp.lt.s32 	%p2, %r1, 1;
	@%p2 bra 	$L__BB0_17;
	and.b32  	%r2, %r1, 15;
	add.s32 	%r3, %r2, -1;
	and.b32  	%r4, %r1, 7;
	add.s32 	%r5, %r4, -1;
	and.b32  	%r6, %r1, 2147483632;
	and.b32  	%r7, %r1, 3;
	neg.s32 	%r8, %r6;
	add.s64 	%rd3, %rd2, 32;
	add.s64 	%rd4, %rd1, 32;
	mov.b32 	%r29, 0;
$L__BB0_3:
	setp.lt.u32 	%p3, %r1, 16;
	mul.lo.s32 	%r10, %r1, %r29;
	mov.b32 	%r33, 0;
	@%p3 bra 	$L__BB0_6;
	mov.u32 	%r30, %r10;
	mov.u64 	%rd23, %rd3;
	mov.u32 	%r31, %r8;
$L__BB0_5:
	.pragma "nounroll";
	mul.wide.s32 	%rd11, %r30, 4;
	add.s64 	%rd12, %rd4, %rd11;
	ld.global.f32 	%f1, [%rd23+-32];
	ld.global.f32 	%f2, [%rd12+-32];
	add.f32 	%f3, %f1, %f2;
	st.global.f32 	[%rd23+-32], %f3;
	ld.global.f32 	%f4, [%rd23+-28];
	ld.global.f32 	%f5, [%rd12+-28];
	add.f32 	%f6, %f4, %f5;
	st.global.f32 	[%rd23+-28], %f6;
	ld.global.f32 	%f7, [%rd23+-24];
	ld.global.f32 	%f8, [%rd12+-24];
	add.f32 	%f9, %f7, %f8;
	st.global.f32 	[%rd23+-24], %f9;
	ld.global.f32 	%f10, [%rd23+-20];
	ld.global.f32 	%f11, [%rd12+-20];
	add.f32 	%f12, %f10, %f11;
	st.global.f32 	[%rd23+-20], %f12;
	ld.global.f32 	%f13, [%rd23+-16];
	ld.global.f32 	%f14, [%rd12+-16];
	add.f32 	%f15, %f13, %f14;
	st.global.f32 	[%rd23+-16], %f15;
	ld.global.f32 	%f16, [%rd23+-12];
	ld.global.f32 	%f17, [%rd12+-12];
	add.f32 	%f18, %f16, %f17;
	st.global.f32 	[%rd23+-12], %f18;
	ld.global.f32 	%f19, [%rd23+-8];
	ld.global.f32 	%f20, [%rd12+-8];
	add.f32 	%f21, %f19, %f20;
	st.global.f32 	[%rd23+-8], %f21;
	ld.global.f32 	%f22, [%rd23+-4];
	ld.global.f32 	%f23, [%rd12+-4];
	add.f32 	%f24, %f22, %f23;
	st.global.f32 	[%rd23+-4], %f24;
	ld.global.f32 	%f25, [%rd23];
	ld.global.f32 	%f26, [%rd12];
	add.f32 	%f27, %f25, %f26;
	st.global.f32 	[%rd23], %f27;
	ld.global.f32 	%f28, [%rd23+4];
	ld.global.f32 	%f29, [%rd12+4];
	add.f32 	%f30, %f28, %f29;
	st.global.f32 	[%rd23+4], %f30;
	ld.global.f32 	%f31, [%rd23+8];
	ld.global.f32 	%f32, [%rd12+8];
	add.f32 	%f33, %f31, %f32;
	st.global.f32 	[%rd23+8], %f33;
	ld.global.f32 	%f34, [%rd23+12];
	ld.global.f32 	%f35, [%rd12+12];
	add.f32 	%f36, %f34, %f35;
	st.global.f32 	[%rd23+12], %f36;
	ld.global.f32 	%f37, [%rd23+16];
	ld.global.f32 	%f38, [%rd12+16];
	add.f32 	%f39, %f37, %f38;
	st.global.f32 	[%rd23+16], %f39;
	ld.global.f32 	%f40, [%rd23+20];
	ld.global.f32 	%f41, [%rd12+20];
	add.f32 	%f42, %f40, %f41;
	st.global.f32 	[%rd23+20], %f42;
	ld.global.f32 	%f43, [%rd23+24];
	ld.global.f32 	%f44, [%rd12+24];
	add.f32 	%f45, %f43, %f44;
	st.global.f32 	[%rd23+24], %f45;
	ld.global.f32 	%f46, [%rd23+28];
	ld.global.f32 	%f47, [%rd12+28];
	add.f32 	%f48, %f46, %f47;
	st.global.f32 	[%rd23+28], %f48;
	add.s32 	%r31, %r31, 16;
	add.s64 	%rd23, %rd23, 64;
	add.s32 	%r30, %r30, 16;
	setp.ne.s32 	%p4, %r31, 0;
	mov.u32 	%r33, %r6;
	@%p4 bra 	$L__BB0_5;
$L__BB0_6:
	setp.eq.s32 	%p5, %r2, 0;
	@%p5 bra 	$L__BB0_16;
	setp.lt.u32 	%p6, %r3, 7;
	@%p6 bra 	$L__BB0_9;
	mul.wide.u32 	%rd13, %r33, 4;
	add.s64 	%rd14, %rd2, %rd13;
	ld.global.f32 	%f49, [%rd14];
	add.s32 	%r26, %r33, %r10;
	mul.wide.s32 	%rd15, %r26, 4;
	add.s64 	%rd16, %rd1, %rd15;
	ld.global.f32 	%f50, [%rd16];
	add.f32 	%f51, %f49, %f50;
	st.global.f32 	[%rd14], %f51;
	ld.global.f32 	%f52, [%rd14+4];
	ld.global.f32 	%f53, [%rd16+4];
	add.f32 	%f54, %f52, %f53;
	st.global.f32 	[%rd14+4], %f54;
	ld.global.f32 	%f55, [%rd14+8];
	ld.global.f32 	%f56, [%rd16+8];
	add.f32 	%f57, %f55, %f56;
	st.global.f32 	[%rd14+8], %f57;
	ld.global.f32 	%f58, [%rd14+12];
	ld.global.f32 	%f59, [%rd16+12];
	add.f32 	%f60, %f58, %f59;
	st.global.f32 	[%rd14+12], %f60;
	ld.global.f32 	%f61, [%rd14+16];
	ld.global.f32 	%f62, [%rd16+16];
	add.f32 	%f63, %f61, %f62;
	st.global.f32 	[%rd14+16], %f63;
	ld.global.f32 	%f64, [%rd14+20];
	ld.global.f32 	%f65, [%rd16+20];
	add.f32 	%f66, %f64, %f65;
	st.global.f32 	[%rd14+20], %f66;
	ld.global.f32 	%f67, [%rd14+24];
	ld.global.f32 	%f68, [%rd16+24];
	add.f32 	%f69, %f67, %f68;
	st.global.f32 	[%rd14+24], %f69;
	ld.global.f32 	%f70, [%rd14+28];
	ld.global.f32 	%f71, [%rd16+28];
	add.f32 	%f72, %f70, %f71;
	st.global.f32 	[%rd14+28], %f72;
	add.s32 	%r33, %r33, 8;
$L__BB0_9:
	setp.eq.s32 	%p7, %r4, 0;
	@%p7 bra 	$L__BB0_16;
	setp.lt.u32 	%p8, %r5, 3;
	@%p8 bra 	$L__BB0_12;
	mul.wide.u32 	%rd17, %r33, 4;
	add.s64 	%rd18, %rd2, %rd17;
	ld.global.f32 	%f73, [%rd18];
	add.s32 	%r27, %r33, %r10;
	mul.wide.s32 	%rd19, %r27, 4;
	add.s64 	%rd20, %rd1, %rd19;
	ld.global.f32 	%f74, [%rd20];
	add.f32 	%f75, %f73, %f74;
	st.global.f32 	[%rd18], %f75;
	ld.global.f32 	%f76, [%rd18+4];
	ld.global.f32 	%f77, [%rd20+4];
	add.f32 	%f78, %f76, %f77;
	st.global.f32 	[%rd18+4], %f78;
	ld.global.f32 	%f79, [%rd18+8];
	ld.global.f32 	%f80, [%rd20+8];
	add.f32 	%f81, %f79, %f80;
	st.global.f32 	[%rd18+8], %f81;
	ld.global.f32 	%f82, [%rd18+12];
	ld.global.f32 	%f83, [%rd20+12];
	add.f32 	%f84, %f82, %f83;
	st.global.f32 	[%rd18+12], %f84;
	add.s32 	%r33, %r33, 4;
$L__BB0_12:
	setp.eq.s32 	%p9, %r7, 0;
	@%p9 bra 	$L__BB0_16;
	setp.eq.s32 	%p10, %r7, 1;
	mul.wide.u32 	%rd21, %r33, 4;
	add.s64 	%rd7, %rd2, %rd21;
	ld.global.f32 	%f85, [%rd7];
	add.s32 	%r28, %r33, %r10;
	mul.wide.s32 	%rd22, %r28, 4;
	add.s64 	%rd8, %rd1, %rd22;
	ld.global.f32 	%f86, [%rd8];
	add.f32 	%f87, %f85, %f86;
	st.global.f32 	[%rd7], %f87;
	@%p10 bra 	$L__BB0_16;
	setp.eq.s32 	%p11, %r7, 2;
	ld.global.f32 	%f88, [%rd7+4];
	ld.global.f32 	%f89, [%rd8+4];
	add.f32 	%f90, %f88, %f89;
	st.global.f32 	[%rd7+4], %f90;
	@%p11 bra 	$L__BB0_16;
	ld.global.f32 	%f91, [%rd7+8];
	ld.global.f32 	%f92, [%rd8+8];
	add.f32 	%f93, %f91, %f92;
	st.global.f32 	[%rd7+8], %f93;
$L__BB0_16:
	add.s32 	%r29, %r29, 1;
	setp.ne.s32 	%p12, %r29, %r21;
	@%p12 bra 	$L__BB0_3;
$L__BB0_17:
	ret;

}


// ===== COMPILED SASS (sm_100) =====

	.target	sm_100

	.elftype	@"ET_EXEC"


//--------------------- .note.nv.tkinfo           --------------------------
	.section	.note.nv.tkinfo,"",@"SHT_NOTE"
	.sectionflags	@"SHF_NOTE_NV_TKINFO"
	.tkinfo
        /*0018*/ 	.word	0x00000002
        /*0030*/ 	.string	""
        /*0030*/ 	.string	"ptxas"
        /*0030*/ 	.string	"Cuda compilation tools, release 13.0, V13.0.88"
        /*0030*/ 	.string	"Build cuda_13.0.r13.0/compiler.36424714_0"
        /*0030*/ 	.string	"-arch sm_100 -m 64 "



//--------------------- .note.nv.cuinfo           --------------------------
	.section	.note.nv.cuinfo,"",@"SHT_NOTE"
	.sectionflags	@"SHF_NOTE_NV_CUINFO"
        /*0018*/ 	.short	0x0002
        /*001a*/ 	.short	0x0064
        /*001c*/ 	.short	0x0082
	.zero		2


//--------------------- .nv.info                  --------------------------
	.section	.nv.info,"",@"SHT_CUDA_INFO"
	.align	4


	//----- nvinfo : EIATTR_REGCOUNT
	.align		4
        /*0000*/ 	.byte	0x04, 0x2f
        /*0002*/ 	.short	(.L_1 - .L_0)
	.align		4
.L_0:
        /*0004*/ 	.word	index@(_Z15batchStridedSumPfS_iii)
        /*0008*/ 	.word	0x00000018


	//----- nvinfo : EIATTR_FRAME_SIZE
	.align		4
.L_1:
        /*000c*/ 	.byte	0x04, 0x11
        /*000e*/ 	.short	(.L_3 - .L_2)
	.align		4
.L_2:
        /*0010*/ 	.word	index@(_Z15batchStridedSumPfS_iii)
        /*0014*/ 	.word	0x00000000


	//----- nvinfo : EIATTR_MIN_STACK_SIZE
	.align		4
.L_3:
        /*0018*/ 	.byte	0x04, 0x12
        /*001a*/ 	.short	(.L_5 - .L_4)
	.align		4
.L_4:
        /*001c*/ 	.word	index@(_Z15batchStridedSumPfS_iii)
        /*0020*/ 	.word	0x00000000
.L_5:


//--------------------- .nv.compat                --------------------------
	.section	.nv.compat,"",@"SHT_CUDA_COMPAT_INFO"
	.align	4
        /*0000*/ 	.byte	0x02, 0x09, 0x00, 0x00, 0x02, 0x02, 0x01, 0x00, 0x02, 0x05, 0x05, 0x00, 0x03, 0x07, 0x01, 0x01
        /*0010*/ 	.byte	0x02, 0x03, 0x00, 0x00, 0x02, 0x06, 0x01, 0x00, 0x04, 0x0b, 0x08, 0x00, 0x09, 0x00, 0x00, 0x00
        /*0020*/ 	.byte	0x00, 0x00, 0x00, 0x00


//--------------------- .nv.info._Z15batchStridedSumPfS_iii --------------------------
	.section	.nv.info._Z15batchStridedSumPfS_iii,"",@"SHT_CUDA_INFO"
	.sectionflags	@""
	.align	4


	//----- nvinfo : EIATTR_CUDA_API_VERSION
	.align		4
        /*0000*/ 	.byte	0x04, 0x37
        /*0002*/ 	.short	(.L_7 - .L_6)
.L_6:
        /*0004*/ 	.word	0x00000082


	//----- nvinfo : EIATTR_KPARAM_INFO
	.align		4
.L_7:
        /*0008*/ 	.byte	0x04, 0x17
        /*000a*/ 	.short	(.L_9 - .L_8)
.L_8:
        /*000c*/ 	.word	0x00000000
        /*0010*/ 	.short	0x0004
        /*0012*/ 	.short	0x0018
        /*0014*/ 	.byte	0x00, 0xf0, 0x11, 0x00


	//----- nvinfo : EIATTR_KPARAM_INFO
	.align		4
.L_9:
        /*0018*/ 	.byte	0x04, 0x17
        /*001a*/ 	.short	(.L_11 - .L_10)
.L_10:
        /*001c*/ 	.word	0x00000000
        /*0020*/ 	.short	0x0003
        /*0022*/ 	.short	0x0014
        /*0024*/ 	.byte	0x00, 0xf0, 0x11, 0x00


	//----- nvinfo : EIATTR_KPARAM_INFO
	.align		4
.L_11:
        /*0028*/ 	.byte	0x04, 0x17
        /*002a*/ 	.short	(.L_13 - .L_12)
.L_12:
        /*002c*/ 	.word	0x00000000
        /*0030*/ 	.short	0x0002
        /*0032*/ 	.short	0x0010
        /*0034*/ 	.byte	0x00, 0xf0, 0x11, 0x00


	//----- nvinfo : EIATTR_KPARAM_INFO
	.align		4
.L_13:
        /*0038*/ 	.byte	0x04, 0x17
        /*003a*/ 	.short	(.L_15 - .L_14)
.L_14:
        /*003c*/ 	.word	0x00000000
        /*0040*/ 	.short	0x0001
        /*0042*/ 	.short	0x0008
        /*0044*/ 	.byte	0x00, 0xf5, 0x21, 0x00


	//----- nvinfo : EIATTR_KPARAM_INFO
	.align		4
.L_15:
        /*0048*/ 	.byte	0x04, 0x17
        /*004a*/ 	.short	(.L_17 - .L_16)
.L_16:
        /*004c*/ 	.word	0x00000000
        /*0050*/ 	.short	0x0000
        /*0052*/ 	.short	0x0000
        /*0054*/ 	.byte	0x00, 0xf5, 0x21, 0x00


	//----- nvinfo : EIATTR_SPARSE_MMA_MASK
	.align		4
.L_17:
        /*0058*/ 	.byte	0x03, 0x50
        /*005a*/ 	.short	0x0000


	//----- nvinfo : EIATTR_MAXREG_COUNT
	.align		4
        /*005c*/ 	.byte	0x03, 0x1b
        /*005e*/ 	.short	0x00ff


	//----- nvinfo : EIATTR_MERCURY_ISA_VERSION
	.align		4
        /*0060*/ 	.byte	0x03, 0x5f
        /*0062*/ 	.short	0x0101


	//----- nvinfo : EIATTR_VRC_CTA_INIT_COUNT
	.align		4
        /*0064*/ 	.byte	0x02, 0x4a
	.zero		1
	.zero		1


	//----- nvinfo : EIATTR_EXIT_INSTR_OFFSETS
	.align		4
        /*0068*/ 	.byte	0x04, 0x1c
        /*006a*/ 	.short	(.L_19 - .L_18)


	//   ....[0]....
.L_18:
        /*006c*/ 	.word	0x00000030


	//   ....[1]....
        /*0070*/ 	.word	0x00000080


	//   ....[2]....
        /*0074*/ 	.word	0x00000ca0


	//----- nvinfo : EIATTR_CBANK_PARAM_SIZE
	.align		4
.L_19:
        /*0078*/ 	.byte	0x03, 0x19
        /*007a*/ 	.short	0x001c


	//----- nvinfo : EIATTR_PARAM_CBANK
	.align		4
        /*007c*/ 	.byte	0x04, 0x0a
        /*007e*/ 	.short	(.L_21 - .L_20)
	.align		4
.L_20:
        /*0080*/ 	.word	index@(.nv.constant0._Z15batchStridedSumPfS_iii)
        /*0084*/ 	.short	0x0380
        /*0086*/ 	.short	0x001c


	//----- nvinfo : EIATTR_SW_WAR
	.align		4
.L_21:
        /*0088*/ 	.byte	0x04, 0x36
        /*008a*/ 	.short	(.L_23 - .L_22)
.L_22:
        /*008c*/ 	.word	0x00000008
.L_23:


//--------------------- .nv.callgraph             --------------------------
	.section	.nv.callgraph,"",@"SHT_CUDA_CALLGRAPH"
	.align	4
	.sectionentsize	8
	.align		4
        /*0000*/ 	.word	0x00000000
	.align		4
        /*0004*/ 	.word	0xffffffff
	.align		4
        /*0008*/ 	.word	0x00000000
	.align		4
        /*000c*/ 	.word	0xfffffffe
	.align		4
        /*0010*/ 	.word	0x00000000
	.align		4
        /*0014*/ 	.word	0xfffffffd
	.align		4
        /*0018*/ 	.word	0x00000000
	.align		4
        /*001c*/ 	.word	0xfffffffc


//--------------------- .text._Z15batchStridedSumPfS_iii --------------------------
	.section	.text._Z15batchStridedSumPfS_iii,"ax",@progbits
	.align	128
        .global         _Z15batchStridedSumPfS_iii
        .type           _Z15batchStridedSumPfS_iii,@function
        .size           _Z15batchStridedSumPfS_iii,(.L_x_7 - _Z15batchStridedSumPfS_iii)
        .other          _Z15batchStridedSumPfS_iii,@"STO_CUDA_ENTRY STV_DEFAULT"
_Z15batchStridedSumPfS_iii:
.text._Z15batchStridedSumPfS_iii:
[----:B------:R-:W-:Y:S08]  /*0000*/  LDC R1, c[0x0][0x37c] ;  /* 0x0000df00ff017b82 */ /* 0x000ff00000000800 */
[----:B------:R-:W0:Y:S02]  /*0010*/  LDC R0, c[0x0][0x390] ;  /* 0x0000e400ff007b82 */ /* 0x000e240000000800 */
[----:B0-----:R-:W-:-:S13]  /*0020*/  ISETP.GE.AND P0, PT, R0, 0x1, PT ;  /* 0x000000010000780c */ /* 0x001fda0003f06270 */
[----:B------:R-:W-:Y:S05]  /*0030*/  @!P0 EXIT ;  /* 0x000000000000894d */ /* 0x000fea0003800000 */
[----:B------:R-:W0:Y:S01]  /*0040*/  LDC R0, c[0x0][0x394] ;  /* 0x0000e500ff007b82 */ /* 0x000e220000000800 */
[----:B------:R-:W0:Y:S02]  /*0050*/  LDCU UR4, c[0x0][0x398] ;  /* 0x00007300ff0477ac */ /* 0x000e240008000800 */
[----:B0-----:R-:W-:-:S05]  /*0060*/  IMAD R0, R0, UR4, RZ ;  /* 0x0000000400007c24 */ /* 0x001fca000f8e02ff */
[----:B------:R-:W-:-:S13]  /*0070*/  ISETP.GE.AND P0, PT, R0, 0x1, PT ;  /* 0x000000010000780c */ /* 0x000fda0003f06270 */
[----:B------:R-:W-:Y:S05]  /*0080*/  @!P0 EXIT ;  /* 0x000000000000894d */ /* 0x000fea0003800000 */
[----:B------:R-:W0:Y:S01]  /*0090*/  LDCU.128 UR8, c[0x0][0x380] ;  /* 0x00007000ff0877ac */ /* 0x000e220008000c00 */
[C---:B------:R-:W-:Y:S02]  /*00a0*/  LOP3.LUT R11, R0.reuse, 0xf, RZ, 0xc0, !PT ;  /* 0x0000000f000b7812 */ /* 0x040fe400078ec0ff */
[----:B------:R-:W-:Y:S01]  /*00b0*/  LOP3.LUT R12, R0, 0x7, RZ, 0xc0, !PT ;  /* 0x00000007000c7812 */ /* 0x000fe200078ec0ff */
[----:B------:R-:W1:Y:S01]  /*00c0*/  LDCU.64 UR12, c[0x0][0x358] ;  /* 0x00006b00ff0c77ac */ /* 0x000e620008000a00 */
[----:B------:R-:W-:Y:S02]  /*00d0*/  IADD3 R2, PT, PT, R11, -0x1, RZ ;  /* 0xffffffff0b027810 */ /* 0x000fe40007ffe0ff */
[----:B------:R-:W-:Y:S01]  /*00e0*/  IADD3 R3, PT, PT, R12, -0x1, RZ ;  /* 0xffffffff0c037810 */ /* 0x000fe20007ffe0ff */
[----:B------:R-:W-:Y:S01]  /*00f0*/  UMOV UR4, URZ ;  /* 0x000000ff00047c82 */ /* 0x000fe20008000000 */
[----:B------:R-:W-:Y:S02]  /*0100*/  ISETP.GE.U32.AND P0, PT, R2, 0x7, PT ;  /* 0x000000070200780c */ /* 0x000fe40003f06070 */
[----:B------:R-:W-:-:S02]  /*0110*/  LOP3.LUT R2, R0, 0x7ffffff0, RZ, 0xc0, !PT ;  /* 0x7ffffff000027812 */ /* 0x000fc400078ec0ff */
[----:B------:R-:W-:Y:S02]  /*0120*/  ISETP.GE.U32.AND P1, PT, R3, 0x3, PT ;  /* 0x000000030300780c */ /* 0x000fe40003f26070 */
[----:B------:R-:W-:Y:S02]  /*0130*/  LOP3.LUT R13, R0, 0x3, RZ, 0xc0, !PT ;  /* 0x00000003000d7812 */ /* 0x000fe400078ec0ff */
[----:B------:R-:W-:Y:S01]  /*0140*/  IADD3 R3, PT, PT, -R2, RZ, RZ ;  /* 0x000000ff02037210 */ /* 0x000fe20007ffe1ff */
[----:B0-----:R-:W-:Y:S02]  /*0150*/  UIADD3 UR7, UP0, UPT, UR10, 0x20, URZ ;  /* 0x000000200a077890 */ /* 0x001fe4000ff1e0ff */
[----:B------:R-:W-:Y:S02]  /*0160*/  UIADD3 UR5, UP1, UPT, UR8, 0x20, URZ ;  /* 0x0000002008057890 */ /* 0x000fe4000ff3e0ff */
[----:B------:R-:W-:Y:S02]  /*0170*/  UIADD3.X UR8, UPT, UPT, URZ, UR11, URZ, UP0, !UPT ;  /* 0x0000000bff087290 */ /* 0x000fe400087fe4ff */
[----:B-1----:R-:W-:-:S12]  /*0180*/  UIADD3.X UR6, UPT, UPT, URZ, UR9, URZ, UP1, !UPT ;  /* 0x00000009ff067290 */ /* 0x002fd80008ffe4ff */
.L_x_5:
[----:B0-----:R-:W0:Y:S01]  /*0190*/  LDCU UR9, c[0x0][0x390] ;  /* 0x00007200ff0977ac */ /* 0x001e220008000800 */
[C---:B------:R-:W-:Y:S01]  /*01a0*/  ISETP.GE.U32.AND P2, PT, R0.reuse, 0x10, PT ;  /* 0x000000100000780c */ /* 0x040fe20003f46070 */
[----:B--2-4-:R-:W-:Y:S02]  /*01b0*/  IMAD R4, R0, UR4, RZ ;  /* 0x0000000400047c24 */ /* 0x014fe4000f8e02ff */
[----:B------:R-:W-:Y:S01]  /*01c0*/  HFMA2 R5, -RZ, RZ, 0, 0 ;  /* 0x00000000ff057431 */ /* 0x000fe200000001ff */
[----:B------:R-:W-:-:S04]  /*01d0*/  UIADD3 UR4, UPT, UPT, UR4, 0x1, URZ ;  /* 0x0000000104047890 */ /* 0x000fc8000fffe0ff */
[----:B0-----:R-:W-:-:S05]  /*01e0*/  UISETP.NE.AND UP0, UPT, UR4, UR9, UPT ;  /* 0x000000090400728c */ /* 0x001fca000bf05270 */
[----:B-1-3--:R-:W-:Y:S06]  /*01f0*/  @!P2 BRA `(.L_x_0) ;  /* 0x000000040040a947 */ /* 0x00afec0003800000 */
[----:B------:R-:W-:Y:S02]  /*0200*/  MOV R5, R4 ;  /* 0x0000000400057202 */ /* 0x000fe40000000f00 */
[----:B------:R-:W-:Y:S02]  /*0210*/  MOV R14, UR7 ;  /* 0x00000007000e7c02 */ /* 0x000fe40008000f00 */
[----:B------:R-:W-:Y:S02]  /*0220*/  MOV R15, UR8 ;  /* 0x00000008000f7c02 */ /* 0x000fe40008000f00 */
[----:B------:R-:W-:-:S07]  /*0230*/  MOV R10, R3 ;  /* 0x00000003000a7202 */ /* 0x000fce0000000f00 */
.L_x_1:
[----:B------:R-:W-:Y:S02]  /*0240*/  MOV R8, UR5 ;  /* 0x0000000500087c02 */ /* 0x000fe40008000f00 */
[----:B------:R-:W-:Y:S02]  /*0250*/  MOV R9, UR6 ;  /* 0x0000000600097c02 */ /* 0x000fe40008000f00 */
[----:B-1----:R-:W-:Y:S02]  /*0260*/  MOV R6, R14 ;  /* 0x0000000e00067202 */ /* 0x002fe40000000f00 */
[----:B------:R-:W-:Y:S01]  /*0270*/  MOV R7, R15 ;  /* 0x0000000f00077202 */ /* 0x000fe20000000f00 */
[----:B------:R-:W-:-:S04]  /*0280*/  IMAD.WIDE R8, R5, 0x4, R8 ;  /* 0x0000000405087825 */ /* 0x000fc800078e0208 */
[----:B------:R-:W2:Y:S04]  /*0290*/  LDG.E R14, desc[UR12][R6.64+-0x20] ;  /* 0xffffe00c060e7981 */ /* 0x000ea8000c1e1900 */
[----:B------:R-:W2:Y:S02]  /*02a0*/  LDG.E R15, desc[UR12][R8.64+-0x20] ;  /* 0xffffe00c080f7981 */ /* 0x000ea4000c1e1900 */
[----:B--2---:R-:W-:Y:S02]  /*02b0*/  FADD R15, R14, R15 ;  /* 0x0000000f0e0f7221 */ /* 0x004fe40000000000 */
[----:B------:R-:W2:Y:S04]  /*02c0*/  LDG.E R14, desc[UR12][R6.64+-0x1c] ;  /* 0xffffe40c060e7981 */ /* 0x000ea8000c1e1900 */
[----:B------:R0:W-:Y:S04]  /*02d0*/  STG.E desc[UR12][R6.64+-0x20], R15 ;  /* 0xffffe00f06007986 */ /* 0x0001e8000c10190c */
[----:B------:R-:W2:Y:S02]  /*02e0*/  LDG.E R17, desc[UR12][R8.64+-0x1c] ;  /* 0xffffe40c08117981 */ /* 0x000ea4000c1e1900 */
[----:B--2---:R-:W-:-:S02]  /*02f0*/  FADD R17, R14, R17 ;  /* 0x000000110e117221 */ /* 0x004fc40000000000 */
        /* <DEDUP_REMOVED lines=10> */
[----:B0-----:R-:W2:Y:S02]  /*03a0*/  LDG.E R15, desc[UR12][R8.64+-0x10] ;  /* 0xfffff00c080f7981 */ /* 0x001ea4000c1e1900 */
[----:B--2---:R-:W-:-:S02]  /*03b0*/  FADD R15, R14, R15 ;  /* 0x0000000f0e0f7221 */ /* 0x004fc40000000000 */
[----:B------:R-:W2:Y:S04]  /*03c0*/  LDG.E R14, desc[UR12][R6.64+-0xc] ;  /* 0xfffff40c060e7981 */ /* 0x000ea8000c1e1900 */
[----:B------:R0:W-:Y:S04]  /*03d0*/  STG.E desc[UR12][R6.64+-0x10], R15 ;  /* 0xfffff00f06007986 */ /* 0x0001e8000c10190c */
[----:B-1----:R-:W2:Y:S02]  /*03e0*/  LDG.E R17, desc[UR12][R8.64+-0xc] ;  /* 0xfffff40c08117981 */ /* 0x002ea4000c1e1900 */
[----:B--2---:R-:W-:-:S02]  /*03f0*/  FADD R17, R14, R17 ;  /* 0x000000110e117221 */ /* 0x004fc40000000000 */
[----:B------:R-:W2:Y:S04]  /*0400*/  LDG.E R14, desc[UR12][R6.64+-0x8] ;  /* 0xfffff80c060e7981 */ /* 0x000ea8000c1e1900 */
[----:B------:R1:W-:Y:S04]  /*0410*/  STG.E desc[UR12][R6.64+-0xc], R17 ;  /* 0xfffff41106007986 */ /* 0x0003e8000c10190c */
[----:B---3--:R-:W2:Y:S02]  /*0420*/  LDG.E R19, desc[UR12][R8.64+-0x8] ;  /* 0xfffff80c08137981 */ /* 0x008ea4000c1e1900 */
[----:B--2---:R-:W-:-:S02]  /*0430*/  FADD R19, R14, R19 ;  /* 0x000000130e137221 */ /* 0x004fc40000000000 */
[----:B------:R-:W2:Y:S04]  /*0440*/  LDG.E R14, desc[UR12][R6.64+-0x4] ;  /* 0xfffffc0c060e7981 */ /* 0x000ea8000c1e1900 */
[----:B------:R3:W-:Y:S04]  /*0450*/  STG.E desc[UR12][R6.64+-0x8], R19 ;  /* 0xfffff81306007986 */ /* 0x0007e8000c10190c */
[----:B----4-:R-:W2:Y:S02]  /*0460*/  LDG.E R21, desc[UR12][R8.64+-0x4] ;  /* 0xfffffc0c08157981 */ /* 0x010ea4000c1e1900 */
        /* <DEDUP_REMOVED lines=27> */
[----:B---3--:R-:W2:Y:S01]  /*0620*/  LDG.E R19, desc[UR12][R8.64+0x18] ;  /* 0x0000180c08137981 */ /* 0x008ea2000c1e1900 */
[----:B------:R-:W-:Y:S01]  /*0630*/  IADD3 R10, PT, PT, R10, 0x10, RZ ;  /* 0x000000100a0a7810 */ /* 0x000fe20007ffe0ff */
[----:B--2---:R-:W-:-:S02]  /*0640*/  FADD R19, R14, R19 ;  /* 0x000000130e137221 */ /* 0x004fc40000000000 */
[----:B------:R-:W2:Y:S04]  /*0650*/  LDG.E R14, desc[UR12][R6.64+0x1c] ;  /* 0x00001c0c060e7981 */ /* 0x000ea8000c1e1900 */
[----:B------:R1:W-:Y:S04]  /*0660*/  STG.E desc[UR12][R6.64+0x18], R19 ;  /* 0x0000181306007986 */ /* 0x0003e8000c10190c */
[----:B----4-:R-:W2:Y:S01]  /*0670*/  LDG.E R21, desc[UR12][R8.64+0x1c] ;  /* 0x00001c0c08157981 */ /* 0x010ea2000c1e1900 */
[----:B------:R-:W-:Y:S02]  /*0680*/  ISETP.NE.AND P2, PT, R10, RZ, PT ;  /* 0x000000ff0a00720c */ /* 0x000fe40003f45270 */
[----:B------:R-:W-:Y:S01]  /*0690*/  IADD3 R5, PT, PT, R5, 0x10, RZ ;  /* 0x0000001005057810 */ /* 0x000fe20007ffe0ff */
[----:B--2---:R-:W-:Y:S01]  /*06a0*/  FADD R21, R14, R21 ;  /* 0x000000150e157221 */ /* 0x004fe20000000000 */
[----:B------:R-:W-:-:S04]  /*06b0*/  IADD3 R14, P3, PT, R6, 0x40, RZ ;  /* 0x00000040060e7810 */ /* 0x000fc80007f7e0ff */
[----:B------:R1:W-:Y:S01]  /*06c0*/  STG.E desc[UR12][R6.64+0x1c], R21 ;  /* 0x00001c1506007986 */ /* 0x0003e2000c10190c */
[----:B0-----:R-:W-:-:S04]  /*06d0*/  IADD3.X R15, PT, PT, RZ, R7, RZ, P3, !PT ;  /* 0x00000007ff0f7210 */ /* 0x001fc80001ffe4ff */
[----:B------:R-:W-:Y:S05]  /*06e0*/  @P2 BRA `(.L_x_1) ;  /* 0xfffffff800d42947 */ /* 0x000fea000383ffff */
[----:B------:R-:W-:-:S07]  /*06f0*/  MOV R5, R2 ;  /* 0x0000000200057202 */ /* 0x000fce0000000f00 */
.L_x_0:
[----:B------:R-:W-:-:S13]  /*0700*/  ISETP.NE.AND P2, PT, R11, RZ, PT ;  /* 0x000000ff0b00720c */ /* 0x000fda0003f45270 */
[----:B------:R-:W-:Y:S05]  /*0710*/  @!P2 BRA `(.L_x_2) ;  /* 0x00000004005ca947 */ /* 0x000fea0003800000 */
[----:B------:R-:W-:Y:S01]  /*0720*/  ISETP.NE.AND P2, PT, R12, RZ, PT ;  /* 0x000000ff0c00720c */ /* 0x000fe20003f45270 */
[----:B------:R-:W-:-:S12]  /*0730*/  @!P0 BRA `(.L_x_3) ;  /* 0x0000000000988947 */ /* 0x000fd80003800000 */
[----:B-1----:R-:W0:Y:S01]  /*0740*/  LDC.64 R6, c[0x0][0x380] ;  /* 0x0000e000ff067b82 */ /* 0x002e220000000a00 */
[----:B------:R-:W-:-:S07]  /*0750*/  IADD3 R15, PT, PT, R4, R5, RZ ;  /* 0x00000005040f7210 */ /* 0x000fce0007ffe0ff */
[----:B------:R-:W1:Y:S01]  /*0760*/  LDC.64 R8, c[0x0][0x388] ;  /* 0x0000e200ff087b82 */ /* 0x000e620000000a00 */
[----:B0-----:R-:W-:-:S05]  /*0770*/  IMAD.WIDE R6, R15, 0x4, R6 ;  /* 0x000000040f067825 */ /* 0x001fca00078e0206 */
[----:B------:R-:W2:Y:S01]  /*0780*/  LDG.E R15, desc[UR12][R6.64] ;  /* 0x0000000c060f7981 */ /* 0x000ea2000c1e1900 */
[----:B-1----:R-:W-:-:S05]  /*0790*/  IMAD.WIDE.U32 R8, R5, 0x4, R8 ;  /* 0x0000000405087825 */ /* 0x002fca00078e0008 */
        /* <DEDUP_REMOVED lines=28> */
[----:B----4-:R-:W2:Y:S01]  /*0960*/  LDG.E R21, desc[UR12][R6.64+0x1c] ;  /* 0x00001c0c06157981 */ /* 0x010ea2000c1e1900 */
[----:B------:R-:W-:Y:S01]  /*0970*/  IADD3 R5, PT, PT, R5, 0x8, RZ ;  /* 0x0000000805057810 */ /* 0x000fe20007ffe0ff */
[----:B--2---:R-:W-:-:S05]  /*0980*/  FADD R21, R10, R21 ;  /* 0x000000150a157221 */ /* 0x004fca0000000000 */
[----:B------:R0:W-:Y:S02]  /*0990*/  STG.E desc[UR12][R8.64+0x1c], R21 ;  /* 0x00001c1508007986 */ /* 0x0001e4000c10190c */
.L_x_3:
[----:B------:R-:W-:Y:S05]  /*09a0*/  @!P2 BRA `(.L_x_2) ;  /* 0x0000000000b8a947 */ /* 0x000fea0003800000 */
[----:B------:R-:W-:Y:S01]  /*09b0*/  ISETP.NE.AND P2, PT, R13, RZ, PT ;  /* 0x000000ff0d00720c */ /* 0x000fe20003f45270 */
[----:B------:R-:W-:-:S12]  /*09c0*/  @!P1 BRA `(.L_x_4) ;  /* 0x0000000000589947 */ /* 0x000fd80003800000 */
[----:B-1----:R-:W1:Y:S01]  /*09d0*/  LDC.64 R6, c[0x0][0x380] ;  /* 0x0000e000ff067b82 */ /* 0x002e620000000a00 */
[----:B0-----:R-:W-:-:S07]  /*09e0*/  IADD3 R15, PT, PT, R4, R5, RZ ;  /* 0x00000005040f7210 */ /* 0x001fce0007ffe0ff */
[----:B------:R-:W0:Y:S01]  /*09f0*/  LDC.64 R8, c[0x0][0x388] ;  /* 0x0000e200ff087b82 */ /* 0x000e220000000a00 */
[----:B-1----:R-:W-:-:S05]  /*0a00*/  IMAD.WIDE R6, R15, 0x4, R6 ;  /* 0x000000040f067825 */ /* 0x002fca00078e0206 */
[----:B------:R-:W2:Y:S01]  /*0a10*/  LDG.E R15, desc[UR12][R6.64] ;  /* 0x0000000c060f7981 */ /* 0x000ea2000c1e1900 */
[----:B0-----:R-:W-:-:S05]  /*0a20*/  IMAD.WIDE.U32 R8, R5, 0x4, R8 ;  /* 0x0000000405087825 */ /* 0x001fca00078e0008 */
        /* <DEDUP_REMOVED lines=12> */
[----:B------:R-:W2:Y:S01]  /*0af0*/  LDG.E R21, desc[UR12][R6.64+0xc] ;  /* 0x00000c0c06157981 */ /* 0x000ea2000c1e1900 */
[----:B------:R-:W-:Y:S01]  /*0b00*/  IADD3 R5, PT, PT, R5, 0x4, RZ ;  /* 0x0000000405057810 */ /* 0x000fe20007ffe0ff */
[----:B--2---:R-:W-:-:S05]  /*0b10*/  FADD R21, R10, R21 ;  /* 0x000000150a157221 */ /* 0x004fca0000000000 */
[----:B------:R3:W-:Y:S02]  /*0b20*/  STG.E desc[UR12][R8.64+0xc], R21 ;  /* 0x00000c1508007986 */ /* 0x0007e4000c10190c */
.L_x_4:
[----:B------:R-:W-:Y:S05]  /*0b30*/  @!P2 BRA `(.L_x_2) ;  /* 0x000000000054a947 */ /* 0x000fea0003800000 */
[----:B-1----:R-:W1:Y:S01]  /*0b40*/  LDC.64 R6, c[0x0][0x388] ;  /* 0x0000e200ff067b82 */ /* 0x002e620000000a00 */
[----:B0--3--:R-:W-:-:S07]  /*0b50*/  IADD3 R15, PT, PT, R4, R5, RZ ;  /* 0x00000005040f7210 */ /* 0x009fce0007ffe0ff */
[----:B------:R-:W0:Y:S01]  /*0b60*/  LDC.64 R8, c[0x0][0x380] ;  /* 0x0000e000ff087b82 */ /* 0x000e220000000a00 */
[----:B-1----:R-:W-:-:S04]  /*0b70*/  IMAD.WIDE.U32 R4, R5, 0x4, R6 ;  /* 0x0000000405047825 */ /* 0x002fc800078e0006 */
[----:B0-----:R-:W-:Y:S02]  /*0b80*/  IMAD.WIDE R6, R15, 0x4, R8 ;  /* 0x000000040f067825 */ /* 0x001fe400078e0208 */
[----:B------:R-:W2:Y:S04]  /*0b90*/  LDG.E R8, desc[UR12][R4.64] ;  /* 0x0000000c04087981 */ /* 0x000ea8000c1e1900 */
[----:B------:R-:W2:Y:S01]  /*0ba0*/  LDG.E R9, desc[UR12][R6.64] ;  /* 0x0000000c06097981 */ /* 0x000ea2000c1e1900 */
[----:B------:R-:W-:Y:S01]  /*0bb0*/  ISETP.NE.AND P2, PT, R13, 0x1, PT ;  /* 0x000000010d00780c */ /* 0x000fe20003f45270 */
[----:B--2---:R-:W-:-:S05]  /*0bc0*/  FADD R9, R8, R9 ;  /* 0x0000000908097221 */ /* 0x004fca0000000000 */
[----:B------:R2:W-:Y:S07]  /*0bd0*/  STG.E desc[UR12][R4.64], R9 ;  /* 0x0000000904007986 */ /* 0x0005ee000c10190c */
[----:B------:R-:W-:Y:S05]  /*0be0*/  @!P2 BRA `(.L_x_2) ;  /* 0x000000000028a947 */ /* 0x000fea0003800000 */
[----:B------:R-:W3:Y:S04]  /*0bf0*/  LDG.E R8, desc[UR12][R4.64+0x4] ;  /* 0x0000040c04087981 */ /* 0x000ee8000c1e1900 */
[----:B--2---:R-:W3:Y:S01]  /*0c00*/  LDG.E R9, desc[UR12][R6.64+0x4] ;  /* 0x0000040c06097981 */ /* 0x004ee2000c1e1900 */
[----:B------:R-:W-:Y:S01]  /*0c10*/  ISETP.NE.AND P2, PT, R13, 0x2, PT ;  /* 0x000000020d00780c */ /* 0x000fe20003f45270 */
[----:B---3--:R-:W-:-:S05]  /*0c20*/  FADD R9, R8, R9 ;  /* 0x0000000908097221 */ /* 0x008fca0000000000 */
[----:B------:R4:W-:Y:S07]  /*0c30*/  STG.E desc[UR12][R4.64+0x4], R9 ;  /* 0x0000040904007986 */ /* 0x0009ee000c10190c */
[----:B------:R-:W-:Y:S05]  /*0c40*/  @!P2 BRA `(.L_x_2) ;  /* 0x000000000010a947 */ /* 0x000fea0003800000 */
[----:B------:R-:W4:Y:S04]  /*0c50*/  LDG.E R7, desc[UR12][R6.64+0x8] ;  /* 0x0000080c06077981 */ /* 0x000f28000c1e1900 */
[----:B------:R-:W4:Y:S02]  /*0c60*/  LDG.E R8, desc[UR12][R4.64+0x8] ;  /* 0x0000080c04087981 */ /* 0x000f24000c1e1900 */
[----:B----4-:R-:W-:-:S05]  /*0c70*/  FADD R9, R8, R7 ;  /* 0x0000000708097221 */ /* 0x010fca0000000000 */
[----:B------:R0:W-:Y:S02]  /*0c80*/  STG.E desc[UR12][R4.64+0x8], R9 ;  /* 0x0000080904007986 */ /* 0x0001e4000c10190c */
.L_x_2:
[----:B------:R-:W-:Y:S05]  /*0c90*/  BRA.U UP0, `(.L_x_5) ;  /* 0xfffffff5003c7547 */ /* 0x000fea000b83ffff */
[----:B------:R-:W-:Y:S05]  /*0ca0*/  EXIT ;  /* 0x000000000000794d */ /* 0x000fea0003800000 */
.L_x_6:
[----:B------:R-:W-:-:S00]  /*0cb0*/  BRA `(.L_x_6) ;  /* 0xfffffffc00fc7947 */ /* 0x000fc0000383ffff */
[----:B------:R-:W-:-:S00]  /*0cc0*/  NOP ;  /* 0x0000000000007918 */ /* 0x000fc00000000000 */
        /* <DEDUP_REMOVED lines=11> */
.L_x_7:


//--------------------- .nv.shared.reserved.0     --------------------------
	.section	.nv.shared.reserved.0,"aw",@nobits
	.weak		__nv_reservedSMEM_offset_0_alias
	.size		__nv_reservedSMEM_offset_0_alias, 0, 64
	.other		__nv_reservedSMEM_offset_0_alias,@"STO_CUDA_RESERVED_SHARED STV_DEFAULT"
__nv_reservedSMEM_offset_0_alias:
	.zero		0
	.zero		64


//--------------------- .nv.constant0._Z15batchStridedSumPfS_iii --------------------------
	.section	.nv.constant0._Z15batchStridedSumPfS_iii,"a",@progbits
	.sectionflags	@""
	.align	4
.nv.constant0._Z15batchStridedSumPfS_iii:
	.zero		924


//--------------------- SYMBOLS --------------------------

	.type		.nv.reservedSmem.offset0,@object
	.size		.nv.reservedSmem.offset0,0x4
